//
// Generated by NVIDIA NVVM Compiler
//
// Compiler Build ID: CL-36424714
// Cuda compilation tools, release 13.0, V13.0.88
// Based on NVVM 20.0.0
//

.version 9.0
.target sm_100
.address_size 64

	// .globl	_Z9test_ProgPii

.visible .entry _Z9test_ProgPii(
	.param .u64 .ptr .align 1 _Z9test_ProgPii_param_0,
	.param .u32 _Z9test_ProgPii_param_1
)
{
	.reg .pred 	%p<7>;
	.reg .b32 	%r<11>;
	.reg .b64 	%rd<7>;

	ld.param.u64 	%rd3, [_Z9test_ProgPii_param_0];
	ld.param.u32 	%r9, [_Z9test_ProgPii_param_1];
	mov.u32 	%r1, %tid.x;
	setp.lt.s32 	%p1, %r9, 2;
	@%p1 bra 	$L__BB0_8;
	cvta.to.global.u64 	%rd4, %rd3;
	mul.wide.u32 	%rd5, %r1, 4;
	add.s64 	%rd1, %rd4, %rd5;
	bra.uni 	$L__BB0_3;
$L__BB0_2:
	setp.lt.u32 	%p6, %r2, 4;
	@%p6 bra 	$L__BB0_8;
$L__BB0_3:
	mov.u32 	%r2, %r9;
	shr.u32 	%r9, %r2, 1;
	mul.wide.u32 	%rd6, %r9, 4;
	add.s64 	%rd2, %rd1, %rd6;
	mov.b32 	%r10, 0;
$L__BB0_4:
	bar.sync 	0;
	setp.eq.s32 	%p2, %r10, 100;
	@%p2 bra 	$L__BB0_2;
	setp.ge.u32 	%p3, %r1, %r9;
	setp.ne.s32 	%p4, %r10, 0;
	or.pred  	%p5, %p3, %p4;
	@%p5 bra 	$L__BB0_7;
	ld.global.u32 	%r8, [%rd2];
	st.global.u32 	[%rd1], %r8;
$L__BB0_7:
	bar.sync 	0;
	bar.sync 	0;
	bar.sync 	0;
	add.s32 	%r10, %r10, 4;
	bra.uni 	$L__BB0_4;
$L__BB0_8:
	ret;

}


// ===== COMPILED SASS (sm_100) =====

	.target	sm_100

	.elftype	@"ET_EXEC"


//--------------------- .note.nv.tkinfo           --------------------------
	.section	.note.nv.tkinfo,"",@"SHT_NOTE"
	.sectionflags	@"SHF_NOTE_NV_TKINFO"
	.tkinfo
        /*0018*/ 	.word	0x00000002
        /*0030*/ 	.string	""
        /*0030*/ 	.string	"ptxas"
        /*0030*/ 	.string	"Cuda compilation tools, release 13.0, V13.0.88"
        /*0030*/ 	.string	"Build cuda_13.0.r13.0/compiler.36424714_0"
        /*0030*/ 	.string	"-arch sm_100 -m 64 "



//--------------------- .note.nv.cuinfo           --------------------------
	.section	.note.nv.cuinfo,"",@"SHT_NOTE"
	.sectionflags	@"SHF_NOTE_NV_CUINFO"
        /*0018*/ 	.short	0x0002
        /*001a*/ 	.short	0x0064
        /*001c*/ 	.short	0x0082
	.zero		2


//--------------------- .nv.info                  --------------------------
	.section	.nv.info,"",@"SHT_CUDA_INFO"
	.align	4


	//----- nvinfo : EIATTR_REGCOUNT
	.align		4
        /*0000*/ 	.byte	0x04, 0x2f
        /*0002*/ 	.short	(.L_1 - .L_0)
	.align		4
.L_0:
        /*0004*/ 	.word	index@(_Z9test_ProgPii)
        /*0008*/ 	.word	0x0000000c


	//----- nvinfo : EIATTR_FRAME_SIZE
	.align		4
.L_1:
        /*000c*/ 	.byte	0x04, 0x11
        /*000e*/ 	.short	(.L_3 - .L_2)
	.align		4
.L_2:
        /*0010*/ 	.word	index@(_Z9test_ProgPii)
        /*0014*/ 	.word	0x00000000


	//----- nvinfo : EIATTR_MIN_STACK_SIZE
	.align		4
.L_3:
        /*0018*/ 	.byte	0x04, 0x12
        /*001a*/ 	.short	(.L_5 - .L_4)
	.align		4
.L_4:
        /*001c*/ 	.word	index@(_Z9test_ProgPii)
        /*0020*/ 	.word	0x00000000
.L_5:


//--------------------- .nv.compat                --------------------------
	.section	.nv.compat,"",@"SHT_CUDA_COMPAT_INFO"
	.align	4
        /*0000*/ 	.byte	0x02, 0x09, 0x00, 0x00, 0x02, 0x02, 0x01, 0x00, 0x02, 0x05, 0x05, 0x00, 0x03, 0x07, 0x01, 0x01
        /*0010*/ 	.byte	0x02, 0x03, 0x00, 0x00, 0x02, 0x06, 0x01, 0x00, 0x04, 0x0b, 0x08, 0x00, 0x09, 0x00, 0x00, 0x00
        /*0020*/ 	.byte	0x00, 0x00, 0x00, 0x00


//--------------------- .nv.info._Z9test_ProgPii  --------------------------
	.section	.nv.info._Z9test_ProgPii,"",@"SHT_CUDA_INFO"
	.sectionflags	@""
	.align	4


	//----- nvinfo : EIATTR_CUDA_API_VERSION
	.align		4
        /*0000*/ 	.byte	0x04, 0x37
        /*0002*/ 	.short	(.L_7 - .L_6)
.L_6:
        /*0004*/ 	.word	0x00000082


	//----- nvinfo : EIATTR_KPARAM_INFO
	.align		4
.L_7:
        /*0008*/ 	.byte	0x04, 0x17
        /*000a*/ 	.short	(.L_9 - .L_8)
.L_8:
        /*000c*/ 	.word	0x00000000
        /*0010*/ 	.short	0x0001
        /*0012*/ 	.short	0x0008
        /*0014*/ 	.byte	0x00, 0xf0, 0x11, 0x00


	//----- nvinfo : EIATTR_KPARAM_INFO
	.align		4
.L_9:
        /*0018*/ 	.byte	0x04, 0x17
        /*001a*/ 	.short	(.L_11 - .L_10)
.L_10:
        /*001c*/ 	.word	0x00000000
        /*0020*/ 	.short	0x0000
        /*0022*/ 	.short	0x0000
        /*0024*/ 	.byte	0x00, 0xf5, 0x21, 0x00


	//----- nvinfo : EIATTR_SPARSE_MMA_MASK
	.align		4
.L_11:
        /*0028*/ 	.byte	0x03, 0x50
        /*002a*/ 	.short	0x0000


	//----- nvinfo : EIATTR_MAXREG_COUNT
	.align		4
        /*002c*/ 	.byte	0x03, 0x1b
        /*002e*/ 	.short	0x00ff


	//----- nvinfo : EIATTR_NUM_BARRIERS
	.align		4
        /*0030*/ 	.byte	0x02, 0x4c
        /*0032*/ 	.byte	0x01
	.zero		1


	//----- nvinfo : EIATTR_MERCURY_ISA_VERSION
	.align		4
        /*0034*/ 	.byte	0x03, 0x5f
        /*0036*/ 	.short	0x0101


	//----- nvinfo : EIATTR_VRC_CTA_INIT_COUNT
	.align		4
        /*0038*/ 	.byte	0x02, 0x4a
	.zero		1
	.zero		1


	//----- nvinfo : EIATTR_EXIT_INSTR_OFFSETS
	.align		4
        /*003c*/ 	.byte	0x04, 0x1c
        /*003e*/ 	.short	(.L_13 - .L_12)


	//   ....[0]....
.L_12:
        /*0040*/ 	.word	0x00000030


	//   ....[1]....
        /*0044*/ 	.word	0x000001e0


	//----- nvinfo : EIATTR_CRS_STACK_SIZE
	.align		4
.L_13:
        /*0048*/ 	.byte	0x04, 0x1e
        /*004a*/ 	.short	(.L_15 - .L_14)
.L_14:
        /*004c*/ 	.word	0x00000000


	//----- nvinfo : EIATTR_CBANK_PARAM_SIZE
	.align		4
.L_15:
        /*0050*/ 	.byte	0x03, 0x19
        /*0052*/ 	.short	0x000c


	//----- nvinfo : EIATTR_PARAM_CBANK
	.align		4
        /*0054*/ 	.byte	0x04, 0x0a
        /*0056*/ 	.short	(.L_17 - .L_16)
	.align		4
.L_16:
        /*0058*/ 	.word	index@(.nv.constant0._Z9test_ProgPii)
        /*005c*/ 	.short	0x0380
        /*005e*/ 	.short	0x000c


	//----- nvinfo : EIATTR_SW_WAR
	.align		4
.L_17:
        /*0060*/ 	.byte	0x04, 0x36
        /*0062*/ 	.short	(.L_19 - .L_18)
.L_18:
        /*0064*/ 	.word	0x00000008
.L_19:


//--------------------- .nv.callgraph             --------------------------
	.section	.nv.callgraph,"",@"SHT_CUDA_CALLGRAPH"
	.align	4
	.sectionentsize	8
	.align		4
        /*0000*/ 	.word	0x00000000
	.align		4
        /*0004*/ 	.word	0xffffffff
	.align		4
        /*0008*/ 	.word	0x00000000
	.align		4
        /*000c*/ 	.word	0xfffffffe
	.align		4
        /*0010*/ 	.word	0x00000000
	.align		4
        /*0014*/ 	.word	0xfffffffd
	.align		4
        /*0018*/ 	.word	0x00000000
	.align		4
        /*001c*/ 	.word	0xfffffffc


//--------------------- .text._Z9test_ProgPii     --------------------------
	.section	.text._Z9test_ProgPii,"ax",@progbits
	.align	128
        .global         _Z9test_ProgPii
        .type           _Z9test_ProgPii,@function
        .size           _Z9test_ProgPii,(.L_x_5 - _Z9test_ProgPii)
        .other          _Z9test_ProgPii,@"STO_CUDA_ENTRY STV_DEFAULT"
_Z9test_ProgPii:
.text._Z9test_ProgPii:
[----:B------:R-:W-:Y:S08]  /*0000*/  LDC R1, c[0x0][0x37c] ;  /* 0x0000df00ff017b82 */ /* 0x000ff00000000800 */
[----:B------:R-:W0:Y:S02]  /*0010*/  LDC R0, c[0x0][0x388] ;  /* 0x0000e200ff007b82 */ /* 0x000e240000000800 */
[----:B0-----:R-:W-:-:S13]  /*0020*/  ISETP.GE.AND P0, PT, R0, 0x2, PT ;  /* 0x000000020000780c */ /* 0x001fda0003f06270 */
[----:B------:R-:W-:Y:S05]  /*0030*/  @!P0 EXIT ;  /* 0x000000000000894d */ /* 0x000fea0003800000 */
[----:B------:R-:W0:Y:S01]  /*0040*/  S2R R0, SR_TID.X ;  /* 0x0000000000007919 */ /* 0x000e220000002100 */
[----:B------:R-:W0:Y:S01]  /*0050*/  LDC.64 R2, c[0x0][0x380] ;  /* 0x0000e000ff027b82 */ /* 0x000e220000000a00 */
[----:B------:R-:W1:Y:S01]  /*0060*/  LDCU UR4, c[0x0][0x388] ;  /* 0x00007100ff0477ac */ /* 0x000e620008000800 */
[----:B------:R-:W2:Y:S01]  /*0070*/  LDCU.64 UR6, c[0x0][0x358] ;  /* 0x00006b00ff0677ac */ /* 0x000ea20008000a00 */
[----:B-1----:R-:W-:Y:S02]  /*0080*/  IMAD.U32 R5, RZ, RZ, UR4 ;  /* 0x00000004ff057e24 */ /* 0x002fe4000f8e00ff */
[----:B0-2---:R-:W-:-:S07]  /*0090*/  IMAD.WIDE.U32 R2, R0, 0x4, R2 ;  /* 0x0000000400027825 */ /* 0x005fce00078e0002 */
.L_x_3:
[----:B------:R-:W-:Y:S01]  /*00a0*/  BAR.SYNC.DEFER_BLOCKING 0x0 ;  /* 0x0000000000007b1d */ /* 0x000fe20000010000 */
[--C-:B------:R-:W-:Y:S01]  /*00b0*/  IMAD.MOV.U32 R4, RZ, RZ, R5.reuse ;  /* 0x000000ffff047224 */ /* 0x100fe200078e0005 */
[----:B------:R-:W-:-:S04]  /*00c0*/  SHF.R.U32.HI R5, RZ, 0x1, R5 ;  /* 0x00000001ff057819 */ /* 0x000fc80000011605 */
[----:B------:R-:W-:Y:S01]  /*00d0*/  UMOV UR4, URZ ;  /* 0x000000ff00047c82 */ /* 0x000fe20008000000 */
[----:B0-----:R-:W-:-:S07]  /*00e0*/  IMAD.WIDE.U32 R8, R5, 0x4, R2 ;  /* 0x0000000405087825 */ /* 0x001fce00078e0002 */
.L_x_2:
[----:B------:R-:W-:Y:S01]  /*00f0*/  ISETP.NE.AND P0, PT, RZ, UR4, PT ;  /* 0x00000004ff007c0c */ /* 0x000fe2000bf05270 */
[----:B------:R-:W-:Y:S01]  /*0100*/  UIADD3 UR4, UPT, UPT, UR4, 0x4, URZ ;  /* 0x0000000404047890 */ /* 0x000fe2000fffe0ff */
[----:B------:R-:W-:Y:S02]  /*0110*/  BSSY.RECONVERGENT B0, `(.L_x_0) ;  /* 0x0000006000007945 */ /* 0x000fe40003800200 */
[----:B------:R-:W-:Y:S01]  /*0120*/  ISETP.GE.U32.OR P0, PT, R0, R5, P0 ;  /* 0x000000050000720c */ /* 0x000fe20000706470 */
[----:B------:R-:W-:-:S12]  /*0130*/  UISETP.NE.AND UP0, UPT, UR4, 0x64, UPT ;  /* 0x000000640400788c */ /* 0x000fd8000bf05270 */
[----:B0-----:R-:W-:Y:S05]  /*0140*/  @P0 BRA `(.L_x_1) ;  /* 0x0000000000080947 */ /* 0x001fea0003800000 */
[----:B------:R-:W2:Y:S04]  /*0150*/  LDG.E R7, desc[UR6][R8.64] ;  /* 0x0000000608077981 */ /* 0x000ea8000c1e1900 */
[----:B--2---:R0:W-:Y:S02]  /*0160*/  STG.E desc[UR6][R2.64], R7 ;  /* 0x0000000702007986 */ /* 0x0041e4000c101906 */
.L_x_1:
[----:B------:R-:W-:Y:S05]  /*0170*/  BSYNC.RECONVERGENT B0 ;  /* 0x0000000000007941 */ /* 0x000fea0003800200 */
.L_x_0:
[----:B------:R-:W-:Y:S08]  /*0180*/  BAR.SYNC.DEFER_BLOCKING 0x0 ;  /* 0x0000000000007b1d */ /* 0x000ff00000010000 */
[----:B------:R-:W-:Y:S08]  /*0190*/  BAR.SYNC.DEFER_BLOCKING 0x0 ;  /* 0x0000000000007b1d */ /* 0x000ff00000010000 */
[----:B------:R-:W-:Y:S08]  /*01a0*/  BAR.SYNC.DEFER_BLOCKING 0x0 ;  /* 0x0000000000007b1d */ /* 0x000ff00000010000 */
[----:B------:R-:W-:Y:S06]  /*01b0*/  BAR.SYNC.DEFER_BLOCKING 0x0 ;  /* 0x0000000000007b1d */ /* 0x000fec0000010000 */
[----:B------:R-:W-:Y:S05]  /*01c0*/  BRA.U UP0, `(.L_x_2) ;  /* 0xfffffffd00c87547 */ /* 0x000fea000b83ffff */
[----:B------:R-:W-:-:S13]  /*01d0*/  ISETP.GE.U32.AND P0, PT, R4, 0x4, PT ;  /* 0x000000040400780c */ /* 0x000fda0003f06070 */
[----:B------:R-:W-:Y:S05]  /*01e0*/  @!P0 EXIT ;  /* 0x000000000000894d */ /* 0x000fea0003800000 */
[----:B------:R-:W-:Y:S05]  /*01f0*/  BRA `(.L_x_3) ;  /* 0xfffffffc00a87947 */ /* 0x000fea000383ffff */
.L_x_4:
[----:B------:R-:W-:-:S00]  /*0200*/  BRA `(.L_x_4) ;  /* 0xfffffffc00fc7947 */ /* 0x000fc0000383ffff */
[----:B------:R-:W-:-:S00]  /*0210*/  NOP ;  /* 0x0000000000007918 */ /* 0x000fc00000000000 */
        /* <DEDUP_REMOVED lines=14> */
.L_x_5:


//--------------------- .nv.shared.reserved.0     --------------------------
	.section	.nv.shared.reserved.0,"aw",@nobits
	.weak		__nv_reservedSMEM_offset_0_alias
	.size		__nv_reservedSMEM_offset_0_alias, 0, 64
	.other		__nv_reservedSMEM_offset_0_alias,@"STO_CUDA_RESERVED_SHARED STV_DEFAULT"
__nv_reservedSMEM_offset_0_alias:
	.zero		0
	.zero		64


//--------------------- .nv.constant0._Z9test_ProgPii --------------------------
	.section	.nv.constant0._Z9test_ProgPii,"a",@progbits
	.sectionflags	@""
	.align	4
.nv.constant0._Z9test_ProgPii:
	.zero		908


//--------------------- SYMBOLS --------------------------

	.type		.nv.reservedSmem.offset0,@object
	.size		.nv.reservedSmem.offset0,0x4
